	.headerflags	@"EF_CUDA_TEXMODE_UNIFIED EF_CUDA_64BIT_ADDRESS EF_CUDA_ACCELERATORS EF_CUDA_SM90 EF_CUDA_VIRTUAL_SM(EF_CUDA_SM90)"
	.elftype	@"ET_EXEC"


//--------------------- .nv.info                  --------------------------
	.section	.nv.info,"",@"SHT_CUDA_INFO"
	.align	4


	//----- nvinfo : EIATTR_REGCOUNT
	.align		4
        /*0000*/ 	.byte	0x04, 0x2f
        /*0002*/ 	.short	(.L_1 - .L_0)
	.align		4
.L_0:
        /*0004*/ 	.word	index@(triton_poi_fused_constant_pad_nd_0)
        /*0008*/ 	.word	0x0000000c


	//----- nvinfo : EIATTR_MIN_STACK_SIZE
	.align		4
.L_1:
        /*000c*/ 	.byte	0x04, 0x12
        /*000e*/ 	.short	(.L_3 - .L_2)
	.align		4
.L_2:
        /*0010*/ 	.word	index@(triton_poi_fused_constant_pad_nd_0)
        /*0014*/ 	.word	0x00000000


	//----- nvinfo : EIATTR_FRAME_SIZE
	.align		4
.L_3:
        /*0018*/ 	.byte	0x04, 0x11
        /*001a*/ 	.short	(.L_5 - .L_4)
	.align		4
.L_4:
        /*001c*/ 	.word	index@(triton_poi_fused_constant_pad_nd_0)
        /*0020*/ 	.word	0x00000000


	//----- nvinfo : EIATTR_MIN_STACK_SIZE
	.align		4
.L_5:
        /*0024*/ 	.byte	0x04, 0x12
        /*0026*/ 	.short	(.L_7 - .L_6)
	.align		4
.L_6:
        /*0028*/ 	.word	index@(triton_poi_fused_constant_pad_nd_0)
        /*002c*/ 	.word	0x00000000
.L_7:


//--------------------- .nv.info.triton_poi_fused_constant_pad_nd_0 --------------------------
	.section	.nv.info.triton_poi_fused_constant_pad_nd_0,"",@"SHT_CUDA_INFO"
	.sectionflags	@""
	.align	4


	//----- nvinfo : EIATTR_CUDA_API_VERSION
	.align		4
        /*0000*/ 	.byte	0x04, 0x37
        /*0002*/ 	.short	(.L_9 - .L_8)
.L_8:
        /*0004*/ 	.word	0x0000007c


	//----- nvinfo : EIATTR_KPARAM_INFO
	.align		4
.L_9:
        /*0008*/ 	.byte	0x04, 0x17
        /*000a*/ 	.short	(.L_11 - .L_10)
.L_10:
        /*000c*/ 	.word	0x00000000
        /*0010*/ 	.short	0x0002
        /*0012*/ 	.short	0x0010
        /*0014*/ 	.byte	0x00, 0xf0, 0x11, 0x00


	//----- nvinfo : EIATTR_KPARAM_INFO
	.align		4
.L_11:
        /*0018*/ 	.byte	0x04, 0x17
        /*001a*/ 	.short	(.L_13 - .L_12)
.L_12:
        /*001c*/ 	.word	0x00000000
        /*0020*/ 	.short	0x0001
        /*0022*/ 	.short	0x0008
        /*0024*/ 	.byte	0x00, 0xf4, 0x21, 0x00


	//----- nvinfo : EIATTR_KPARAM_INFO
	.align		4
.L_13:
        /*0028*/ 	.byte	0x04, 0x17
        /*002a*/ 	.short	(.L_15 - .L_14)
.L_14:
        /*002c*/ 	.word	0x00000000
        /*0030*/ 	.short	0x0000
        /*0032*/ 	.short	0x0000
        /*0034*/ 	.byte	0x00, 0xf4, 0x21, 0x00


	//----- nvinfo : EIATTR_SPARSE_MMA_MASK
	.align		4
.L_15:
        /*0038*/ 	.byte	0x03, 0x50
        /*003a*/ 	.short	0x0000


	//----- nvinfo : EIATTR_MAXREG_COUNT
	.align		4
        /*003c*/ 	.byte	0x03, 0x1b
        /*003e*/ 	.short	0x00ff


	//----- nvinfo : EIATTR_EXIT_INSTR_OFFSETS
	.align		4
        /*0040*/ 	.byte	0x04, 0x1c
        /*0042*/ 	.short	(.L_17 - .L_16)


	//   ....[0]....
.L_16:
        /*0044*/ 	.word	0x00000240


	//   ....[1]....
        /*0048*/ 	.word	0x00000260


	//----- nvinfo : EIATTR_REQNTID
	.align		4
.L_17:
        /*004c*/ 	.byte	0x04, 0x10
        /*004e*/ 	.short	(.L_19 - .L_18)
.L_18:
        /*0050*/ 	.word	0x00000080
        /*0054*/ 	.word	0x00000001
        /*0058*/ 	.word	0x00000001


	//----- nvinfo : EIATTR_CBANK_PARAM_SIZE
	.align		4
.L_19:
        /*005c*/ 	.byte	0x03, 0x19
        /*005e*/ 	.short	0x0014


	//----- nvinfo : EIATTR_PARAM_CBANK
	.align		4
        /*0060*/ 	.byte	0x04, 0x0a
        /*0062*/ 	.short	(.L_21 - .L_20)
	.align		4
.L_20:
        /*0064*/ 	.word	index@(.nv.constant0.triton_poi_fused_constant_pad_nd_0)
        /*0068*/ 	.short	0x0210
        /*006a*/ 	.short	0x0014


	//----- nvinfo : EIATTR_SW_WAR
	.align		4
.L_21:
        /*006c*/ 	.byte	0x04, 0x36
        /*006e*/ 	.short	(.L_23 - .L_22)
.L_22:
        /*0070*/ 	.word	0x00000008
.L_23:


//--------------------- .nv.callgraph             --------------------------
	.section	.nv.callgraph,"",@"SHT_CUDA_CALLGRAPH"
	.align	4
	.sectionentsize	8
	.align		4
        /*0000*/ 	.word	0x00000000
	.align		4
        /*0004*/ 	.word	0xffffffff
	.align		4
        /*0008*/ 	.word	0x00000000
	.align		4
        /*000c*/ 	.word	0xfffffffe
	.align		4
        /*0010*/ 	.word	0x00000000
	.align		4
        /*0014*/ 	.word	0xfffffffd
	.align		4
        /*0018*/ 	.word	0x00000000
	.align		4
        /*001c*/ 	.word	0xfffffffc


//--------------------- .text.triton_poi_fused_constant_pad_nd_0 --------------------------
	.section	.text.triton_poi_fused_constant_pad_nd_0,"ax",@progbits
	.align	128
        .global         triton_poi_fused_constant_pad_nd_0
        .type           triton_poi_fused_constant_pad_nd_0,@function
        .size           triton_poi_fused_constant_pad_nd_0,(.L_x_1 - triton_poi_fused_constant_pad_nd_0)
        .other          triton_poi_fused_constant_pad_nd_0,@"STO_CUDA_ENTRY STV_DEFAULT"
triton_poi_fused_constant_pad_nd_0:
.text.triton_poi_fused_constant_pad_nd_0:
[----:B------:R-:W0:Y:S02]  /*0000*/  LDC R1, c[0x0][0x28] ;  /* 0x00000a00ff017b82 */ /* 0x000e240000000800 */
[----:B------:R-:W1:Y:S01]  /*0010*/  S2R R0, SR_TID.X ;  /* 0x0000000000007919 */ /* 0x000e620000002100 */
[----:B------:R-:W-:Y:S01]  /*0020*/  ULDC.64 UR4, c[0x0][0x210] ;  /* 0x0000840000047ab9 */ /* 0x000fe20000000a00 */
[----:B------:R-:W-:Y:S01]  /*0030*/  CS2R R8, SRZ ;  /* 0x0000000000087805 */ /* 0x000fe2000001ff00 */
[----:B------:R-:W2:Y:S01]  /*0040*/  S2R R7, SR_CTAID.X ;  /* 0x0000000000077919 */ /* 0x000ea20000002500 */
[----:B-1----:R-:W-:Y:S01]  /*0050*/  IMAD.SHL.U32 R0, R0, 0x2, RZ ;  /* 0x0000000200007824 */ /* 0x002fe200078e00ff */
[----:B--2---:R-:W-:-:S04]  /*0060*/  SHF.R.S32.HI R2, RZ, 0x17, R7 ;  /* 0x00000017ff027819 */ /* 0x004fc80000011407 */
[----:B------:R-:W-:Y:S02]  /*0070*/  LOP3.LUT R0, R0, 0xfe, RZ, 0xc0, !PT ;  /* 0x000000fe00007812 */ /* 0x000fe400078ec0ff */
[----:B------:R-:W-:-:S03]  /*0080*/  SGXT R2, R2, 0x1 ;  /* 0x000000010202781a */ /* 0x000fc60000000200 */
[----:B------:R-:W-:-:S04]  /*0090*/  IMAD R7, R7, 0x100, R0 ;  /* 0x0000010007077824 */ /* 0x000fc800078e0200 */
[----:B------:R-:W-:Y:S01]  /*00a0*/  IMAD.HI R4, R7, 0x2aaaaaab, RZ ;  /* 0x2aaaaaab07047827 */ /* 0x000fe200078e02ff */
[----:B------:R-:W-:-:S04]  /*00b0*/  LEA.HI R2, R2, R7, RZ, 0x2 ;  /* 0x0000000702027211 */ /* 0x000fc800078f10ff */
[----:B------:R-:W-:Y:S02]  /*00c0*/  SHF.R.S32.HI R2, RZ, 0x2, R2 ;  /* 0x00000002ff027819 */ /* 0x000fe40000011402 */
[----:B------:R-:W-:-:S03]  /*00d0*/  SHF.R.U32.HI R5, RZ, 0x1f, R4 ;  /* 0x0000001fff057819 */ /* 0x000fc60000011604 */
[----:B------:R-:W-:Y:S01]  /*00e0*/  IMAD.HI R0, R2, 0x2aaaaaab, RZ ;  /* 0x2aaaaaab02007827 */ /* 0x000fe200078e02ff */
[----:B------:R-:W-:-:S04]  /*00f0*/  LEA.HI.SX32 R4, R4, R5, 0x1d ;  /* 0x0000000504047211 */ /* 0x000fc800078feaff */
[----:B------:R-:W-:Y:S01]  /*0100*/  SHF.R.U32.HI R3, RZ, 0x1, R0 ;  /* 0x00000001ff037819 */ /* 0x000fe20000011600 */
[----:B------:R-:W-:-:S03]  /*0110*/  IMAD.SHL.U32 R5, R4, 0x10, RZ ;  /* 0x0000001004057824 */ /* 0x000fc600078e00ff */
[----:B------:R-:W-:Y:S01]  /*0120*/  LEA.HI R3, R0, R3, RZ, 0x1 ;  /* 0x0000000300037211 */ /* 0x000fe200078f08ff */
[----:B------:R-:W-:-:S04]  /*0130*/  IMAD R0, R4, -0x30, R7 ;  /* 0xffffffd004007824 */ /* 0x000fc800078e0207 */
[----:B------:R-:W-:Y:S01]  /*0140*/  IMAD R3, R3, -0xc, R2 ;  /* 0xfffffff403037824 */ /* 0x000fe200078e0202 */
[----:B------:R-:W-:Y:S02]  /*0150*/  SHF.R.S32.HI R2, RZ, 0x1f, R0 ;  /* 0x0000001fff027819 */ /* 0x000fe40000011400 */
[----:B------:R-:W-:Y:S02]  /*0160*/  IADD3 R0, P1, R0, R5, RZ ;  /* 0x0000000500007210 */ /* 0x000fe40007f3e0ff */
[----:B------:R-:W-:Y:S02]  /*0170*/  LOP3.LUT R3, R3, 0xfffffffc, RZ, 0xc0, !PT ;  /* 0xfffffffc03037812 */ /* 0x000fe400078ec0ff */
[----:B------:R-:W-:Y:S02]  /*0180*/  LEA.HI.X.SX32 R5, R5, R2, 0x1, P1 ;  /* 0x0000000205057211 */ /* 0x000fe400008f0eff */
[----:B------:R-:W-:Y:S02]  /*0190*/  ISETP.NE.AND P0, PT, R3, 0x4, PT ;  /* 0x000000040300780c */ /* 0x000fe40003f05270 */
[----:B------:R-:W-:Y:S01]  /*01a0*/  LEA R4, P1, R0, UR4, 0x2 ;  /* 0x0000000400047c11 */ /* 0x000fe2000f8210ff */
[----:B------:R-:W1:Y:S01]  /*01b0*/  LDC.64 R2, c[0x0][0x218] ;  /* 0x00008600ff027b82 */ /* 0x000e620000000a00 */
[----:B------:R-:W-:-:S02]  /*01c0*/  ISETP.LT.AND P0, PT, R7, 0xc0, !P0 ;  /* 0x000000c00700780c */ /* 0x000fc40004701270 */
[----:B------:R-:W-:Y:S01]  /*01d0*/  LEA.HI.X R5, R0, UR5, R5, 0x2, P1 ;  /* 0x0000000500057c11 */ /* 0x000fe200088f1405 */
[----:B------:R-:W-:-:S10]  /*01e0*/  ULDC.64 UR4, c[0x0][0x208] ;  /* 0x0000820000047ab9 */ /* 0x000fd40000000a00 */
[----:B------:R-:W2:Y:S01]  /*01f0*/  @P0 LDG.E.64 R8, desc[UR4][R4.64+-0x40] ;  /* 0xffffc00404080981 */ /* 0x000ea2000c1e1b00 */
[C---:B------:R-:W-:Y:S01]  /*0200*/  ISETP.GE.AND P1, PT, R7.reuse, 0xc0, PT ;  /* 0x000000c00700780c */ /* 0x040fe20003f26270 */
[----:B-1----:R-:W-:Y:S01]  /*0210*/  IMAD.WIDE R2, R7, 0x4, R2 ;  /* 0x0000000407027825 */ /* 0x002fe200078e0202 */
[----:B--2---:R-:W-:Y:S02]  /*0220*/  SEL R8, R8, RZ, P0 ;  /* 0x000000ff08087207 */ /* 0x004fe40000000000 */
[----:B------:R-:W-:-:S09]  /*0230*/  SEL R9, R9, RZ, P0 ;  /* 0x000000ff09097207 */ /* 0x000fd20000000000 */
[----:B------:R-:W-:Y:S05]  /*0240*/  @P1 EXIT ;  /* 0x000000000000194d */ /* 0x000fea0003800000 */
[----:B------:R-:W-:Y:S01]  /*0250*/  STG.E.64 desc[UR4][R2.64], R8 ;  /* 0x0000000802007986 */ /* 0x000fe2000c101b04 */
[----:B------:R-:W-:Y:S05]  /*0260*/  EXIT ;  /* 0x000000000000794d */ /* 0x000fea0003800000 */
.L_x_0:
[----:B------:R-:W-:-:S00]  /*0270*/  BRA `(.L_x_0) ;  /* 0xfffffffc00fc7947 */ /* 0x000fc0000383ffff */
[----:B------:R-:W-:-:S00]  /*0280*/  NOP ;  /* 0x0000000000007918 */ /* 0x000fc00000000000 */
[----:B------:R-:W-:-:S00]  /*0290*/  NOP ;  /* 0x0000000000007918 */ /* 0x000fc00000000000 */
[----:B------:R-:W-:-:S00]  /*02a0*/  NOP ;  /* 0x0000000000007918 */ /* 0x000fc00000000000 */
[----:B------:R-:W-:-:S00]  /*02b0*/  NOP ;  /* 0x0000000000007918 */ /* 0x000fc00000000000 */
[----:B------:R-:W-:-:S00]  /*02c0*/  NOP ;  /* 0x0000000000007918 */ /* 0x000fc00000000000 */
[----:B------:R-:W-:-:S00]  /*02d0*/  NOP ;  /* 0x0000000000007918 */ /* 0x000fc00000000000 */
[----:B------:R-:W-:-:S00]  /*02e0*/  NOP ;  /* 0x0000000000007918 */ /* 0x000fc00000000000 */
[----:B------:R-:W-:-:S00]  /*02f0*/  NOP ;  /* 0x0000000000007918 */ /* 0x000fc00000000000 */
.L_x_1:


//--------------------- .nv.constant0.triton_poi_fused_constant_pad_nd_0 --------------------------
	.section	.nv.constant0.triton_poi_fused_constant_pad_nd_0,"a",@progbits
	.sectionflags	@""
	.align	4
.nv.constant0.triton_poi_fused_constant_pad_nd_0:
	.zero		548
